//
// Generated by NVIDIA NVVM Compiler
//
// Compiler Build ID: CL-36424714
// Cuda compilation tools, release 13.0, V13.0.88
// Based on NVVM 20.0.0
//

.version 9.0
.target sm_100
.address_size 64

	// .globl	_Z14vector_mul_gpuPfS_S_i

.visible .entry _Z14vector_mul_gpuPfS_S_i(
	.param .u64 .ptr .align 1 _Z14vector_mul_gpuPfS_S_i_param_0,
	.param .u64 .ptr .align 1 _Z14vector_mul_gpuPfS_S_i_param_1,
	.param .u64 .ptr .align 1 _Z14vector_mul_gpuPfS_S_i_param_2,
	.param .u32 _Z14vector_mul_gpuPfS_S_i_param_3
)
{
	.reg .pred 	%p<2>;
	.reg .b32 	%r<6>;
	.reg .b32 	%f<4>;
	.reg .b64 	%rd<11>;

	ld.param.u64 	%rd1, [_Z14vector_mul_gpuPfS_S_i_param_0];
	ld.param.u64 	%rd2, [_Z14vector_mul_gpuPfS_S_i_param_1];
	ld.param.u64 	%rd3, [_Z14vector_mul_gpuPfS_S_i_param_2];
	ld.param.u32 	%r2, [_Z14vector_mul_gpuPfS_S_i_param_3];
	mov.u32 	%r3, %ctaid.x;
	mov.u32 	%r4, %ntid.x;
	mov.u32 	%r5, %tid.x;
	mad.lo.s32 	%r1, %r3, %r4, %r5;
	setp.ge.s32 	%p1, %r1, %r2;
	@%p1 bra 	$L__BB0_2;
	cvta.to.global.u64 	%rd4, %rd1;
	cvta.to.global.u64 	%rd5, %rd2;
	cvta.to.global.u64 	%rd6, %rd3;
	mul.wide.s32 	%rd7, %r1, 4;
	add.s64 	%rd8, %rd4, %rd7;
	ld.global.f32 	%f1, [%rd8];
	add.s64 	%rd9, %rd5, %rd7;
	ld.global.f32 	%f2, [%rd9];
	mul.f32 	%f3, %f1, %f2;
	add.s64 	%rd10, %rd6, %rd7;
	st.global.f32 	[%rd10], %f3;
$L__BB0_2:
	ret;

}


// ===== COMPILED SASS (sm_100) =====

	.target	sm_100

	.elftype	@"ET_EXEC"


//--------------------- .note.nv.tkinfo           --------------------------
	.section	.note.nv.tkinfo,"",@"SHT_NOTE"
	.sectionflags	@"SHF_NOTE_NV_TKINFO"
	.tkinfo
        /*0018*/ 	.word	0x00000002
        /*0030*/ 	.string	""
        /*0030*/ 	.string	"ptxas"
        /*0030*/ 	.string	"Cuda compilation tools, release 13.0, V13.0.88"
        /*0030*/ 	.string	"Build cuda_13.0.r13.0/compiler.36424714_0"
        /*0030*/ 	.string	"-arch sm_100 -m 64 "



//--------------------- .note.nv.cuinfo           --------------------------
	.section	.note.nv.cuinfo,"",@"SHT_NOTE"
	.sectionflags	@"SHF_NOTE_NV_CUINFO"
        /*0018*/ 	.short	0x0002
        /*001a*/ 	.short	0x0064
        /*001c*/ 	.short	0x0082
	.zero		2


//--------------------- .nv.info                  --------------------------
	.section	.nv.info,"",@"SHT_CUDA_INFO"
	.align	4


	//----- nvinfo : EIATTR_REGCOUNT
	.align		4
        /*0000*/ 	.byte	0x04, 0x2f
        /*0002*/ 	.short	(.L_1 - .L_0)
	.align		4
.L_0:
        /*0004*/ 	.word	index@(_Z14vector_mul_gpuPfS_S_i)
        /*0008*/ 	.word	0x0000000c


	//----- nvinfo : EIATTR_FRAME_SIZE
	.align		4
.L_1:
        /*000c*/ 	.byte	0x04, 0x11
        /*000e*/ 	.short	(.L_3 - .L_2)
	.align		4
.L_2:
        /*0010*/ 	.word	index@(_Z14vector_mul_gpuPfS_S_i)
        /*0014*/ 	.word	0x00000000


	//----- nvinfo : EIATTR_MIN_STACK_SIZE
	.align		4
.L_3:
        /*0018*/ 	.byte	0x04, 0x12
        /*001a*/ 	.short	(.L_5 - .L_4)
	.align		4
.L_4:
        /*001c*/ 	.word	index@(_Z14vector_mul_gpuPfS_S_i)
        /*0020*/ 	.word	0x00000000
.L_5:


//--------------------- .nv.compat                --------------------------
	.section	.nv.compat,"",@"SHT_CUDA_COMPAT_INFO"
	.align	4
        /*0000*/ 	.byte	0x02, 0x09, 0x00, 0x00, 0x02, 0x02, 0x01, 0x00, 0x02, 0x05, 0x05, 0x00, 0x03, 0x07, 0x01, 0x01
        /*0010*/ 	.byte	0x02, 0x03, 0x00, 0x00, 0x02, 0x06, 0x01, 0x00, 0x04, 0x0b, 0x08, 0x00, 0x09, 0x00, 0x00, 0x00
        /*0020*/ 	.byte	0x00, 0x00, 0x00, 0x00


//--------------------- .nv.info._Z14vector_mul_gpuPfS_S_i --------------------------
	.section	.nv.info._Z14vector_mul_gpuPfS_S_i,"",@"SHT_CUDA_INFO"
	.sectionflags	@""
	.align	4


	//----- nvinfo : EIATTR_CUDA_API_VERSION
	.align		4
        /*0000*/ 	.byte	0x04, 0x37
        /*0002*/ 	.short	(.L_7 - .L_6)
.L_6:
        /*0004*/ 	.word	0x00000082


	//----- nvinfo : EIATTR_KPARAM_INFO
	.align		4
.L_7:
        /*0008*/ 	.byte	0x04, 0x17
        /*000a*/ 	.short	(.L_9 - .L_8)
.L_8:
        /*000c*/ 	.word	0x00000000
        /*0010*/ 	.short	0x0003
        /*0012*/ 	.short	0x0018
        /*0014*/ 	.byte	0x00, 0xf0, 0x11, 0x00


	//----- nvinfo : EIATTR_KPARAM_INFO
	.align		4
.L_9:
        /*0018*/ 	.byte	0x04, 0x17
        /*001a*/ 	.short	(.L_11 - .L_10)
.L_10:
        /*001c*/ 	.word	0x00000000
        /*0020*/ 	.short	0x0002
        /*0022*/ 	.short	0x0010
        /*0024*/ 	.byte	0x00, 0xf5, 0x21, 0x00


	//----- nvinfo : EIATTR_KPARAM_INFO
	.align		4
.L_11:
        /*0028*/ 	.byte	0x04, 0x17
        /*002a*/ 	.short	(.L_13 - .L_12)
.L_12:
        /*002c*/ 	.word	0x00000000
        /*0030*/ 	.short	0x0001
        /*0032*/ 	.short	0x0008
        /*0034*/ 	.byte	0x00, 0xf5, 0x21, 0x00


	//----- nvinfo : EIATTR_KPARAM_INFO
	.align		4
.L_13:
        /*0038*/ 	.byte	0x04, 0x17
        /*003a*/ 	.short	(.L_15 - .L_14)
.L_14:
        /*003c*/ 	.word	0x00000000
        /*0040*/ 	.short	0x0000
        /*0042*/ 	.short	0x0000
        /*0044*/ 	.byte	0x00, 0xf5, 0x21, 0x00


	//----- nvinfo : EIATTR_SPARSE_MMA_MASK
	.align		4
.L_15:
        /*0048*/ 	.byte	0x03, 0x50
        /*004a*/ 	.short	0x0000


	//----- nvinfo : EIATTR_MAXREG_COUNT
	.align		4
        /*004c*/ 	.byte	0x03, 0x1b
        /*004e*/ 	.short	0x00ff


	//----- nvinfo : EIATTR_MERCURY_ISA_VERSION
	.align		4
        /*0050*/ 	.byte	0x03, 0x5f
        /*0052*/ 	.short	0x0101


	//----- nvinfo : EIATTR_VRC_CTA_INIT_COUNT
	.align		4
        /*0054*/ 	.byte	0x02, 0x4a
	.zero		1
	.zero		1


	//----- nvinfo : EIATTR_EXIT_INSTR_OFFSETS
	.align		4
        /*0058*/ 	.byte	0x04, 0x1c
        /*005a*/ 	.short	(.L_17 - .L_16)


	//   ....[0]....
.L_16:
        /*005c*/ 	.word	0x00000070


	//   ....[1]....
        /*0060*/ 	.word	0x00000130


	//----- nvinfo : EIATTR_CBANK_PARAM_SIZE
	.align		4
.L_17:
        /*0064*/ 	.byte	0x03, 0x19
        /*0066*/ 	.short	0x001c


	//----- nvinfo : EIATTR_PARAM_CBANK
	.align		4
        /*0068*/ 	.byte	0x04, 0x0a
        /*006a*/ 	.short	(.L_19 - .L_18)
	.align		4
.L_18:
        /*006c*/ 	.word	index@(.nv.constant0._Z14vector_mul_gpuPfS_S_i)
        /*0070*/ 	.short	0x0380
        /*0072*/ 	.short	0x001c


	//----- nvinfo : EIATTR_SW_WAR
	.align		4
.L_19:
        /*0074*/ 	.byte	0x04, 0x36
        /*0076*/ 	.short	(.L_21 - .L_20)
.L_20:
        /*0078*/ 	.word	0x00000008
.L_21:


//--------------------- .nv.callgraph             --------------------------
	.section	.nv.callgraph,"",@"SHT_CUDA_CALLGRAPH"
	.align	4
	.sectionentsize	8
	.align		4
        /*0000*/ 	.word	0x00000000
	.align		4
        /*0004*/ 	.word	0xffffffff
	.align		4
        /*0008*/ 	.word	0x00000000
	.align		4
        /*000c*/ 	.word	0xfffffffe
	.align		4
        /*0010*/ 	.word	0x00000000
	.align		4
        /*0014*/ 	.word	0xfffffffd
	.align		4
        /*0018*/ 	.word	0x00000000
	.align		4
        /*001c*/ 	.word	0xfffffffc


//--------------------- .text._Z14vector_mul_gpuPfS_S_i --------------------------
	.section	.text._Z14vector_mul_gpuPfS_S_i,"ax",@progbits
	.align	128
        .global         _Z14vector_mul_gpuPfS_S_i
        .type           _Z14vector_mul_gpuPfS_S_i,@function
        .size           _Z14vector_mul_gpuPfS_S_i,(.L_x_1 - _Z14vector_mul_gpuPfS_S_i)
        .other          _Z14vector_mul_gpuPfS_S_i,@"STO_CUDA_ENTRY STV_DEFAULT"
_Z14vector_mul_gpuPfS_S_i:
.text._Z14vector_mul_gpuPfS_S_i:
[----:B------:R-:W-:Y:S01]  /*0000*/  LDC R1, c[0x0][0x37c] ;  /* 0x0000df00ff017b82 */ /* 0x000fe20000000800 */
[----:B------:R-:W0:Y:S07]  /*0010*/  S2R R0, SR_TID.X ;  /* 0x0000000000007919 */ /* 0x000e2e0000002100 */
[----:B------:R-:W0:Y:S01]  /*0020*/  S2UR UR4, SR_CTAID.X ;  /* 0x00000000000479c3 */ /* 0x000e220000002500 */
[----:B------:R-:W1:Y:S07]  /*0030*/  LDCU UR5, c[0x0][0x398] ;  /* 0x00007300ff0577ac */ /* 0x000e6e0008000800 */
[----:B------:R-:W0:Y:S02]  /*0040*/  LDC R9, c[0x0][0x360] ;  /* 0x0000d800ff097b82 */ /* 0x000e240000000800 */
[----:B0-----:R-:W-:-:S05]  /*0050*/  IMAD R9, R9, UR4, R0 ;  /* 0x0000000409097c24 */ /* 0x001fca000f8e0200 */
[----:B-1----:R-:W-:-:S13]  /*0060*/  ISETP.GE.AND P0, PT, R9, UR5, PT ;  /* 0x0000000509007c0c */ /* 0x002fda000bf06270 */
[----:B------:R-:W-:Y:S05]  /*0070*/  @P0 EXIT ;  /* 0x000000000000094d */ /* 0x000fea0003800000 */
[----:B------:R-:W0:Y:S01]  /*0080*/  LDC.64 R2, c[0x0][0x380] ;  /* 0x0000e000ff027b82 */ /* 0x000e220000000a00 */
[----:B------:R-:W1:Y:S07]  /*0090*/  LDCU.64 UR4, c[0x0][0x358] ;  /* 0x00006b00ff0477ac */ /* 0x000e6e0008000a00 */
[----:B------:R-:W2:Y:S08]  /*00a0*/  LDC.64 R4, c[0x0][0x388] ;  /* 0x0000e200ff047b82 */ /* 0x000eb00000000a00 */
[----:B------:R-:W3:Y:S01]  /*00b0*/  LDC.64 R6, c[0x0][0x390] ;  /* 0x0000e400ff067b82 */ /* 0x000ee20000000a00 */
[----:B0-----:R-:W-:-:S06]  /*00c0*/  IMAD.WIDE R2, R9, 0x4, R2 ;  /* 0x0000000409027825 */ /* 0x001fcc00078e0202 */
[----:B-1----:R-:W4:Y:S01]  /*00d0*/  LDG.E R2, desc[UR4][R2.64] ;  /* 0x0000000402027981 */ /* 0x002f22000c1e1900 */
[----:B--2---:R-:W-:-:S06]  /*00e0*/  IMAD.WIDE R4, R9, 0x4, R4 ;  /* 0x0000000409047825 */ /* 0x004fcc00078e0204 */
[----:B------:R-:W4:Y:S01]  /*00f0*/  LDG.E R5, desc[UR4][R4.64] ;  /* 0x0000000404057981 */ /* 0x000f22000c1e1900 */
[----:B---3--:R-:W-:-:S04]  /*0100*/  IMAD.WIDE R6, R9, 0x4, R6 ;  /* 0x0000000409067825 */ /* 0x008fc800078e0206 */
[----:B----4-:R-:W-:-:S05]  /*0110*/  FMUL R9, R2, R5 ;  /* 0x0000000502097220 */ /* 0x010fca0000400000 */
[----:B------:R-:W-:Y:S01]  /*0120*/  STG.E desc[UR4][R6.64], R9 ;  /* 0x0000000906007986 */ /* 0x000fe2000c101904 */
[----:B------:R-:W-:Y:S05]  /*0130*/  EXIT ;  /* 0x000000000000794d */ /* 0x000fea0003800000 */
.L_x_0:
[----:B------:R-:W-:-:S00]  /*0140*/  BRA `(.L_x_0) ;  /* 0xfffffffc00fc7947 */ /* 0x000fc0000383ffff */
[----:B------:R-:W-:-:S00]  /*0150*/  NOP ;  /* 0x0000000000007918 */ /* 0x000fc00000000000 */
        /* <DEDUP_REMOVED lines=10> */
.L_x_1:


//--------------------- .nv.shared.reserved.0     --------------------------
	.section	.nv.shared.reserved.0,"aw",@nobits
	.weak		__nv_reservedSMEM_offset_0_alias
	.size		__nv_reservedSMEM_offset_0_alias, 0, 64
	.other		__nv_reservedSMEM_offset_0_alias,@"STO_CUDA_RESERVED_SHARED STV_DEFAULT"
__nv_reservedSMEM_offset_0_alias:
	.zero		0
	.zero		64


//--------------------- .nv.constant0._Z14vector_mul_gpuPfS_S_i --------------------------
	.section	.nv.constant0._Z14vector_mul_gpuPfS_S_i,"a",@progbits
	.sectionflags	@""
	.align	4
.nv.constant0._Z14vector_mul_gpuPfS_S_i:
	.zero		924


//--------------------- SYMBOLS --------------------------

	.type		.nv.reservedSmem.offset0,@object
	.size		.nv.reservedSmem.offset0,0x4
